	.headerflags	@"EF_CUDA_TEXMODE_UNIFIED EF_CUDA_64BIT_ADDRESS EF_CUDA_ACCELERATORS EF_CUDA_SM90 EF_CUDA_VIRTUAL_SM(EF_CUDA_SM90)"
	.elftype	@"ET_EXEC"


//--------------------- .nv.info                  --------------------------
	.section	.nv.info,"",@"SHT_CUDA_INFO"
	.align	4


	//----- nvinfo : EIATTR_REGCOUNT
	.align		4
        /*0000*/ 	.byte	0x04, 0x2f
        /*0002*/ 	.short	(.L_3 - .L_2)
	.align		4
.L_2:
        /*0004*/ 	.word	index@(triton_poi_fused_clone_10)
        /*0008*/ 	.word	0x00000015


	//----- nvinfo : EIATTR_MIN_STACK_SIZE
	.align		4
.L_3:
        /*000c*/ 	.byte	0x04, 0x12
        /*000e*/ 	.short	(.L_5 - .L_4)
	.align		4
.L_4:
        /*0010*/ 	.word	index@(triton_poi_fused_clone_10)
        /*0014*/ 	.word	0x00000000


	//----- nvinfo : EIATTR_FRAME_SIZE
	.align		4
.L_5:
        /*0018*/ 	.byte	0x04, 0x11
        /*001a*/ 	.short	(.L_7 - .L_6)
	.align		4
.L_6:
        /*001c*/ 	.word	index@(triton_poi_fused_clone_10)
        /*0020*/ 	.word	0x00000000


	//----- nvinfo : EIATTR_MIN_STACK_SIZE
	.align		4
.L_7:
        /*0024*/ 	.byte	0x04, 0x12
        /*0026*/ 	.short	(.L_9 - .L_8)
	.align		4
.L_8:
        /*0028*/ 	.word	index@(triton_poi_fused_clone_10)
        /*002c*/ 	.word	0x00000000
.L_9:


//--------------------- .nv.info.triton_poi_fused_clone_10 --------------------------
	.section	.nv.info.triton_poi_fused_clone_10,"",@"SHT_CUDA_INFO"
	.sectionflags	@""
	.align	4


	//----- nvinfo : EIATTR_CUDA_API_VERSION
	.align		4
        /*0000*/ 	.byte	0x04, 0x37
        /*0002*/ 	.short	(.L_11 - .L_10)
.L_10:
        /*0004*/ 	.word	0x0000007c


	//----- nvinfo : EIATTR_KPARAM_INFO
	.align		4
.L_11:
        /*0008*/ 	.byte	0x04, 0x17
        /*000a*/ 	.short	(.L_13 - .L_12)
.L_12:
        /*000c*/ 	.word	0x00000000
        /*0010*/ 	.short	0x0006
        /*0012*/ 	.short	0x0030
        /*0014*/ 	.byte	0x00, 0xf0, 0x11, 0x00


	//----- nvinfo : EIATTR_KPARAM_INFO
	.align		4
.L_13:
        /*0018*/ 	.byte	0x04, 0x17
        /*001a*/ 	.short	(.L_15 - .L_14)
.L_14:
        /*001c*/ 	.word	0x00000000
        /*0020*/ 	.short	0x0005
        /*0022*/ 	.short	0x0028
        /*0024*/ 	.byte	0x00, 0xf4, 0x21, 0x00


	//----- nvinfo : EIATTR_KPARAM_INFO
	.align		4
.L_15:
        /*0028*/ 	.byte	0x04, 0x17
        /*002a*/ 	.short	(.L_17 - .L_16)
.L_16:
        /*002c*/ 	.word	0x00000000
        /*0030*/ 	.short	0x0004
        /*0032*/ 	.short	0x0020
        /*0034*/ 	.byte	0x00, 0xf4, 0x21, 0x00


	//----- nvinfo : EIATTR_KPARAM_INFO
	.align		4
.L_17:
        /*0038*/ 	.byte	0x04, 0x17
        /*003a*/ 	.short	(.L_19 - .L_18)
.L_18:
        /*003c*/ 	.word	0x00000000
        /*0040*/ 	.short	0x0003
        /*0042*/ 	.short	0x0018
        /*0044*/ 	.byte	0x00, 0xf4, 0x21, 0x00


	//----- nvinfo : EIATTR_KPARAM_INFO
	.align		4
.L_19:
        /*0048*/ 	.byte	0x04, 0x17
        /*004a*/ 	.short	(.L_21 - .L_20)
.L_20:
        /*004c*/ 	.word	0x00000000
        /*0050*/ 	.short	0x0002
        /*0052*/ 	.short	0x0010
        /*0054*/ 	.byte	0x00, 0xf4, 0x21, 0x00


	//----- nvinfo : EIATTR_KPARAM_INFO
	.align		4
.L_21:
        /*0058*/ 	.byte	0x04, 0x17
        /*005a*/ 	.short	(.L_23 - .L_22)
.L_22:
        /*005c*/ 	.word	0x00000000
        /*0060*/ 	.short	0x0001
        /*0062*/ 	.short	0x0008
        /*0064*/ 	.byte	0x00, 0xf4, 0x21, 0x00


	//----- nvinfo : EIATTR_KPARAM_INFO
	.align		4
.L_23:
        /*0068*/ 	.byte	0x04, 0x17
        /*006a*/ 	.short	(.L_25 - .L_24)
.L_24:
        /*006c*/ 	.word	0x00000000
        /*0070*/ 	.short	0x0000
        /*0072*/ 	.short	0x0000
        /*0074*/ 	.byte	0x00, 0xf4, 0x21, 0x00


	//----- nvinfo : EIATTR_SPARSE_MMA_MASK
	.align		4
.L_25:
        /*0078*/ 	.byte	0x03, 0x50
        /*007a*/ 	.short	0x0000


	//----- nvinfo : EIATTR_MAXREG_COUNT
	.align		4
        /*007c*/ 	.byte	0x03, 0x1b
        /*007e*/ 	.short	0x00ff


	//----- nvinfo : EIATTR_EXIT_INSTR_OFFSETS
	.align		4
        /*0080*/ 	.byte	0x04, 0x1c
        /*0082*/ 	.short	(.L_27 - .L_26)


	//   ....[0]....
.L_26:
        /*0084*/ 	.word	0x00000490


	//----- nvinfo : EIATTR_REQNTID
	.align		4
.L_27:
        /*0088*/ 	.byte	0x04, 0x10
        /*008a*/ 	.short	(.L_29 - .L_28)
.L_28:
        /*008c*/ 	.word	0x00000100
        /*0090*/ 	.word	0x00000001
        /*0094*/ 	.word	0x00000001


	//----- nvinfo : EIATTR_CBANK_PARAM_SIZE
	.align		4
.L_29:
        /*0098*/ 	.byte	0x03, 0x19
        /*009a*/ 	.short	0x0034


	//----- nvinfo : EIATTR_PARAM_CBANK
	.align		4
        /*009c*/ 	.byte	0x04, 0x0a
        /*009e*/ 	.short	(.L_31 - .L_30)
	.align		4
.L_30:
        /*00a0*/ 	.word	index@(.nv.constant0.triton_poi_fused_clone_10)
        /*00a4*/ 	.short	0x0210
        /*00a6*/ 	.short	0x0034


	//----- nvinfo : EIATTR_SW_WAR
	.align		4
.L_31:
        /*00a8*/ 	.byte	0x04, 0x36
        /*00aa*/ 	.short	(.L_33 - .L_32)
.L_32:
        /*00ac*/ 	.word	0x00000008
.L_33:


//--------------------- .nv.callgraph             --------------------------
	.section	.nv.callgraph,"",@"SHT_CUDA_CALLGRAPH"
	.align	4
	.sectionentsize	8
	.align		4
        /*0000*/ 	.word	0x00000000
	.align		4
        /*0004*/ 	.word	0xffffffff
	.align		4
        /*0008*/ 	.word	0x00000000
	.align		4
        /*000c*/ 	.word	0xfffffffe
	.align		4
        /*0010*/ 	.word	0x00000000
	.align		4
        /*0014*/ 	.word	0xfffffffd
	.align		4
        /*0018*/ 	.word	0x00000000
	.align		4
        /*001c*/ 	.word	0xfffffffc


//--------------------- .nv.constant4             --------------------------
	.section	.nv.constant4,"a",@progbits
	.align	8
	.align		8
.nv.constant4:
        /*0000*/ 	.dword	_$_str
	.align		8
        /*0008*/ 	.dword	_$_str_$_2


//--------------------- .text.triton_poi_fused_clone_10 --------------------------
	.section	.text.triton_poi_fused_clone_10,"ax",@progbits
	.align	128
        .global         triton_poi_fused_clone_10
        .type           triton_poi_fused_clone_10,@function
        .size           triton_poi_fused_clone_10,(.L_x_1 - triton_poi_fused_clone_10)
        .other          triton_poi_fused_clone_10,@"STO_CUDA_ENTRY STV_DEFAULT"
triton_poi_fused_clone_10:
.text.triton_poi_fused_clone_10:
[----:B------:R-:W-:Y:S01]  /*0000*/  LDC R1, c[0x0][0x28] ;  /* 0x00000a00ff017b82 */ /* 0x000fe20000000800 */
[----:B------:R-:W1:Y:S07]  /*0010*/  S2R R0, SR_TID.X ;  /* 0x0000000000007919 */ /* 0x000e6e0000002100 */
[----:B------:R-:W2:Y:S01]  /*0020*/  LDC.64 R6, c[0x0][0x220] ;  /* 0x00008800ff067b82 */ /* 0x000ea20000000a00 */
[----:B------:R-:W-:Y:S01]  /*0030*/  ULDC.64 UR4, c[0x0][0x208] ;  /* 0x0000820000047ab9 */ /* 0x000fe20000000a00 */
[----:B------:R-:W3:Y:S01]  /*0040*/  S2R R3, SR_CTAID.X ;  /* 0x0000000000037919 */ /* 0x000ee20000002500 */
[----:B------:R-:W-:-:S05]  /*0050*/  HFMA2.MMA R17, -RZ, RZ, 0, 4.02927398681640625e-05 ;  /* 0x000002a4ff117435 */ /* 0x000fca00000001ff */
[----:B------:R-:W4:Y:S01]  /*0060*/  LDC.64 R10, c[0x0][0x218] ;  /* 0x00008600ff0a7b82 */ /* 0x000f220000000a00 */
[----:B-1----:R-:W-:-:S04]  /*0070*/  SHF.L.U32 R0, R0, 0x1, RZ ;  /* 0x0000000100007819 */ /* 0x002fc800000006ff */
[----:B------:R-:W-:-:S04]  /*0080*/  LOP3.LUT R0, R0, 0x1fe, RZ, 0xc0, !PT ;  /* 0x000001fe00007812 */ /* 0x000fc800078ec0ff */
[----:B---3--:R-:W-:-:S05]  /*0090*/  LEA R0, R3, R0, 0x9 ;  /* 0x0000000003007211 */ /* 0x008fca00078e48ff */
[----:B------:R-:W-:-:S05]  /*00a0*/  IMAD.HI R2, R0, 0x38e38e39, RZ ;  /* 0x38e38e3900027827 */ /* 0x000fca00078e02ff */
[----:B------:R-:W-:-:S04]  /*00b0*/  SHF.R.U32.HI R3, RZ, 0x1f, R2 ;  /* 0x0000001fff037819 */ /* 0x000fc80000011602 */
[----:B------:R-:W-:-:S04]  /*00c0*/  LEA.HI.SX32 R14, R2, R3, 0x19 ;  /* 0x00000003020e7211 */ /* 0x000fc800078fcaff */
[----:B------:R-:W-:-:S04]  /*00d0*/  LEA.HI R2, R14, R14, RZ, 0x5 ;  /* 0x0000000e0e027211 */ /* 0x000fc800078f28ff */
[----:B------:R-:W-:-:S04]  /*00e0*/  LOP3.LUT R3, R2, 0xffffffe0, RZ, 0xc0, !PT ;  /* 0xffffffe002037812 */ /* 0x000fc800078ec0ff */
[----:B------:R-:W-:-:S05]  /*00f0*/  IADD3 R2, R14, -R3, RZ ;  /* 0x800000030e027210 */ /* 0x000fca0007ffe0ff */
[----:B--2---:R-:W-:-:S05]  /*0100*/  IMAD.WIDE R6, R2, 0x4, R6 ;  /* 0x0000000402067825 */ /* 0x004fca00078e0206 */
[----:B------:R1:W2:Y:S01]  /*0110*/  LDG.E.EL R3, desc[UR4][R6.64] ;  /* 0x0000000406037981 */ /* 0x0002a2000c2e1900 */
[----:B------:R-:W-:Y:S01]  /*0120*/  IMAD.HI R4, R0, 0x2aaaaaab, RZ ;  /* 0x2aaaaaab00047827 */ /* 0x000fe200078e02ff */
[----:B------:R-:W-:-:S03]  /*0130*/  IADD3 R12, R0, 0x1, RZ ;  /* 0x00000001000c7810 */ /* 0x000fc60007ffe0ff */
[----:B------:R-:W-:Y:S01]  /*0140*/  IMAD R18, R14, R17, 0x1b ;  /* 0x0000001b0e127424 */ /* 0x000fe200078e0211 */
[----:B------:R-:W-:Y:S01]  /*0150*/  SHF.R.U32.HI R5, RZ, 0x1f, R4 ;  /* 0x0000001fff057819 */ /* 0x000fe20000011604 */
[----:B------:R-:W-:-:S03]  /*0160*/  IMAD.HI R8, R12, 0x2aaaaaab, RZ ;  /* 0x2aaaaaab0c087827 */ /* 0x000fc600078e02ff */
[----:B------:R-:W-:Y:S01]  /*0170*/  LEA.HI.SX32 R13, R4, R5, 0x1e ;  /* 0x00000005040d7211 */ /* 0x000fe200078ff2ff */
[----:B-1----:R-:W1:Y:S01]  /*0180*/  LDC.64 R6, c[0x0][0x230] ;  /* 0x00008c00ff067b82 */ /* 0x002e620000000a00 */
[----:B------:R-:W-:Y:S01]  /*0190*/  SHF.R.U32.HI R9, RZ, 0x1f, R8 ;  /* 0x0000001fff097819 */ /* 0x000fe20000011608 */
[----:B----4-:R-:W-:-:S03]  /*01a0*/  IMAD.WIDE R10, R2, 0x4, R10 ;  /* 0x00000004020a7825 */ /* 0x010fc600078e020a */
[----:B------:R-:W-:Y:S01]  /*01b0*/  LEA.HI R15, R8, R9, RZ, 0x1e ;  /* 0x00000009080f7211 */ /* 0x000fe200078ff0ff */
[C---:B------:R-:W-:Y:S02]  /*01c0*/  IMAD.HI R16, R13.reuse, 0x2aaaaaab, RZ ;  /* 0x2aaaaaab0d107827 */ /* 0x040fe400078e02ff */
[----:B------:R-:W3:Y:S01]  /*01d0*/  LDC.64 R4, c[0x0][0x210] ;  /* 0x00008400ff047b82 */ /* 0x000ee20000000a00 */
[----:B------:R4:W5:Y:S01]  /*01e0*/  LDG.E.EL R11, desc[UR4][R10.64] ;  /* 0x000000040a0b7981 */ /* 0x000962000c2e1900 */
[----:B------:R-:W-:Y:S01]  /*01f0*/  IMAD R14, R13, -0x18, R0 ;  /* 0xffffffe80d0e7824 */ /* 0x000fe200078e0200 */
[----:B------:R-:W-:Y:S01]  /*0200*/  SHF.R.U32.HI R17, RZ, 0x1f, R16 ;  /* 0x0000001fff117819 */ /* 0x000fe20000011610 */
[----:B------:R-:W-:-:S03]  /*0210*/  IMAD R15, R15, -0x18, R12 ;  /* 0xffffffe80f0f7824 */ /* 0x000fc600078e020c */
[----:B------:R-:W-:Y:S01]  /*0220*/  LEA.HI R16, R16, R17, RZ, 0x1e ;  /* 0x0000001110107211 */ /* 0x000fe200078ff0ff */
[----:B------:R-:W1:Y:S01]  /*0230*/  LDC.64 R8, c[0x0][0x228] ;  /* 0x00008a00ff087b82 */ /* 0x000e620000000a00 */
[----:B------:R-:W-:Y:S02]  /*0240*/  IADD3 R17, R14, R18, RZ ;  /* 0x000000120e117210 */ /* 0x000fe40007ffe0ff */
[----:B------:R-:W-:Y:S01]  /*0250*/  IADD3 R15, R15, R18, RZ ;  /* 0x000000120f0f7210 */ /* 0x000fe20007ffe0ff */
[----:B------:R-:W-:-:S04]  /*0260*/  IMAD R16, R16, -0x18, R13 ;  /* 0xffffffe810107824 */ /* 0x000fc800078e020d */
[C---:B------:R-:W-:Y:S02]  /*0270*/  IMAD R13, R16.reuse, 0x1a, R17 ;  /* 0x0000001a100d7824 */ /* 0x040fe400078e0211 */
[----:B------:R-:W-:Y:S02]  /*0280*/  IMAD R15, R16, 0x1a, R15 ;  /* 0x0000001a100f7824 */ /* 0x000fe400078e020f */
[----:B---3--:R-:W-:-:S04]  /*0290*/  IMAD.WIDE R12, R13, 0x4, R4 ;  /* 0x000000040d0c7825 */ /* 0x008fc800078e0204 */
[----:B------:R-:W-:Y:S02]  /*02a0*/  IMAD.WIDE R4, R15, 0x4, R4 ;  /* 0x000000040f047825 */ /* 0x000fe400078e0204 */
[----:B------:R-:W5:Y:S02]  /*02b0*/  LDG.E R12, desc[UR4][R12.64] ;  /* 0x000000040c0c7981 */ /* 0x000f64000c1e1900 */
[C---:B01----:R-:W-:Y:S02]  /*02c0*/  IMAD.WIDE R8, R2.reuse, 0x4, R8 ;  /* 0x0000000402087825 */ /* 0x043fe400078e0208 */
[----:B------:R-:W3:Y:S02]  /*02d0*/  LDG.E R4, desc[UR4][R4.64] ;  /* 0x0000000404047981 */ /* 0x000ee4000c1e1900 */
[----:B------:R-:W-:Y:S02]  /*02e0*/  IMAD.WIDE R6, R2, 0x4, R6 ;  /* 0x0000000402067825 */ /* 0x000fe400078e0206 */
[----:B------:R-:W3:Y:S04]  /*02f0*/  LDG.E.EL R8, desc[UR4][R8.64] ;  /* 0x0000000408087981 */ /* 0x000ee8000c2e1900 */
[----:B------:R-:W3:Y:S01]  /*0300*/  LDG.E.EL R7, desc[UR4][R6.64] ;  /* 0x0000000406077981 */ /* 0x000ee2000c2e1900 */
[----:B----4-:R-:W-:Y:S01]  /*0310*/  MOV R10, 0x3e800000 ;  /* 0x3e800000000a7802 */ /* 0x010fe20000000f00 */
[----:B--2---:R-:W-:-:S02]  /*0320*/  FADD R14, R3, 9.9999997473787516356e-06 ;  /* 0x3727c5ac030e7421 */ /* 0x004fc40000000000 */
[----:B------:R-:W0:Y:S02]  /*0330*/  LDC.64 R2, c[0x0][0x238] ;  /* 0x00008e00ff027b82 */ /* 0x000e240000000a00 */
[----:B------:R-:W1:Y:S02]  /*0340*/  MUFU.SQRT R15, R14 ;  /* 0x0000000e000f7308 */ /* 0x000e640000002000 */
[C---:B-1----:R-:W-:Y:S02]  /*0350*/  FSETP.GT.AND P0, PT, R15.reuse, 8.50705917302346158658e+37, PT ;  /* 0x7e8000000f00780b */ /* 0x042fe40003f04000 */
[----:B------:R-:W-:-:S11]  /*0360*/  FSETP.GEU.AND P1, PT, R15, 1.175494350822287508e-38, PT ;  /* 0x008000000f00780b */ /* 0x000fd60003f2e000 */
[----:B------:R-:W-:-:S04]  /*0370*/  @P0 FMUL R15, R15, 0.25 ;  /* 0x3e8000000f0f0820 */ /* 0x000fc80000400000 */
[----:B------:R-:W-:-:S06]  /*0380*/  @!P1 FMUL R15, R15, 16777216 ;  /* 0x4b8000000f0f9820 */ /* 0x000fcc0000400000 */
[----:B------:R-:W1:Y:S01]  /*0390*/  MUFU.RCP R15, R15 ;  /* 0x0000000f000f7308 */ /* 0x000e620000001000 */
[----:B------:R-:W-:-:S05]  /*03a0*/  FSEL R10, R10, 1, P0 ;  /* 0x3f8000000a0a7808 */ /* 0x000fca0000000000 */
[----:B------:R-:W-:Y:S01]  /*03b0*/  @!P1 FMUL R10, R10, 16777216 ;  /* 0x4b8000000a0a9820 */ /* 0x000fe20000400000 */
[--C-:B-----5:R-:W-:Y:S01]  /*03c0*/  FADD R12, R12, -R11.reuse ;  /* 0x8000000b0c0c7221 */ /* 0x120fe20000000000 */
[----:B---3--:R-:W-:Y:S02]  /*03d0*/  FADD R4, R4, -R11 ;  /* 0x8000000b04047221 */ /* 0x008fe40000000000 */
[----:B-1----:R-:W-:-:S04]  /*03e0*/  FMUL R5, R15, R10 ;  /* 0x0000000a0f057220 */ /* 0x002fc80000400000 */
[-C--:B------:R-:W-:Y:S01]  /*03f0*/  FMUL R12, R12, R5.reuse ;  /* 0x000000050c0c7220 */ /* 0x080fe20000400000 */
[----:B------:R-:W-:-:S03]  /*0400*/  FMUL R4, R4, R5 ;  /* 0x0000000504047220 */ /* 0x000fc60000400000 */
[C-C-:B------:R-:W-:Y:S01]  /*0410*/  FFMA R12, R8.reuse, R12, R7.reuse ;  /* 0x0000000c080c7223 */ /* 0x140fe20000000007 */
[----:B------:R-:W-:-:S04]  /*0420*/  FFMA R4, R8, R4, R7 ;  /* 0x0000000408047223 */ /* 0x000fc80000000007 */
[----:B------:R-:W-:Y:S02]  /*0430*/  FSETP.GEU.AND P0, PT, R12, RZ, PT ;  /* 0x000000ff0c00720b */ /* 0x000fe40003f0e000 */
[----:B------:R-:W-:Y:S01]  /*0440*/  FSETP.GEU.AND P1, PT, R4, RZ, PT ;  /* 0x000000ff0400720b */ /* 0x000fe20003f2e000 */
[----:B0-----:R-:W-:Y:S01]  /*0450*/  IMAD.WIDE R2, R0, 0x4, R2 ;  /* 0x0000000400027825 */ /* 0x001fe200078e0202 */
[----:B------:R-:W-:Y:S02]  /*0460*/  FSEL R12, R12, RZ, P0 ;  /* 0x000000ff0c0c7208 */ /* 0x000fe40000000000 */
[----:B------:R-:W-:-:S05]  /*0470*/  FSEL R13, R4, RZ, P1 ;  /* 0x000000ff040d7208 */ /* 0x000fca0000800000 */
[----:B------:R-:W-:Y:S01]  /*0480*/  STG.E.64 desc[UR4][R2.64], R12 ;  /* 0x0000000c02007986 */ /* 0x000fe2000c101b04 */
[----:B------:R-:W-:Y:S05]  /*0490*/  EXIT ;  /* 0x000000000000794d */ /* 0x000fea0003800000 */
.L_x_0:
[----:B------:R-:W-:-:S00]  /*04a0*/  BRA `(.L_x_0) ;  /* 0xfffffffc00fc7947 */ /* 0x000fc0000383ffff */
[----:B------:R-:W-:-:S00]  /*04b0*/  NOP ;  /* 0x0000000000007918 */ /* 0x000fc00000000000 */
        /* <DEDUP_REMOVED lines=12> */
.L_x_1:


//--------------------- .nv.global.init           --------------------------
	.section	.nv.global.init,"aw",@progbits
.nv.global.init:
	.type		_$_str,@object
	.size		_$_str,(_$_str_$_2 - _$_str)
_$_str:
        /*0000*/ 	.byte	0x5f, 0x5f, 0x43, 0x55, 0x44, 0x41, 0x5f, 0x46, 0x54, 0x5a, 0x00
	.type		_$_str_$_2,@object
	.size		_$_str_$_2,(.L_1 - _$_str_$_2)
_$_str_$_2:
        /*000b*/ 	.byte	0x5f, 0x5f, 0x43, 0x55, 0x44, 0x41, 0x5f, 0x50, 0x52, 0x45, 0x43, 0x5f, 0x53, 0x51, 0x52, 0x54
        /*001b*/ 	.byte	0x00
.L_1:


//--------------------- .nv.constant0.triton_poi_fused_clone_10 --------------------------
	.section	.nv.constant0.triton_poi_fused_clone_10,"a",@progbits
	.sectionflags	@""
	.align	4
.nv.constant0.triton_poi_fused_clone_10:
	.zero		580
